//
// Generated by NVIDIA NVVM Compiler
//
// Compiler Build ID: CL-36424714
// Cuda compilation tools, release 13.0, V13.0.88
// Based on NVVM 20.0.0
//

.version 9.0
.target sm_100
.address_size 64

	// .globl	_Z18Print_Warp_Detailsv
.extern .func  (.param .b32 func_retval0) vprintf
(
	.param .b64 vprintf_param_0,
	.param .b64 vprintf_param_1
)
;
.global .align 1 .b8 $str[75] = {116, 105, 100, 61, 37, 100, 44, 32, 98, 108, 111, 99, 107, 32, 73, 100, 120, 32, 61, 32, 37, 100, 44, 32, 98, 108, 111, 99, 107, 32, 73, 100, 121, 32, 61, 32, 37, 100, 44, 32, 103, 105, 100, 32, 61, 32, 37, 100, 44, 32, 119, 97, 114, 112, 32, 105, 100, 32, 61, 32, 37, 100, 44, 32, 103, 98, 105, 100, 32, 61, 32, 37, 100, 10};

.visible .entry _Z18Print_Warp_Detailsv()
{
	.local .align 8 .b8 	__local_depot0[24];
	.reg .b64 	%SP;
	.reg .b64 	%SPL;
	.reg .b32 	%r<11>;
	.reg .b64 	%rd<5>;

	mov.u64 	%SPL, __local_depot0;
	cvta.local.u64 	%SP, %SPL;
	add.u64 	%rd1, %SP, 0;
	add.u64 	%rd2, %SPL, 0;
	mov.u32 	%r1, %ctaid.y;
	mov.u32 	%r2, %nctaid.x;
	mov.u32 	%r3, %ntid.x;
	mov.u32 	%r4, %ctaid.x;
	mov.u32 	%r5, %tid.x;
	mad.lo.s32 	%r6, %r1, %r2, %r4;
	mad.lo.s32 	%r7, %r6, %r3, %r5;
	shr.u32 	%r8, %r5, 5;
	st.local.v2.u32 	[%rd2], {%r5, %r4};
	st.local.v2.u32 	[%rd2+8], {%r1, %r7};
	st.local.v2.u32 	[%rd2+16], {%r8, %r6};
	mov.u64 	%rd3, $str;
	cvta.global.u64 	%rd4, %rd3;
	{ // callseq 0, 0
	.param .b64 param0;
	st.param.b64 	[param0], %rd4;
	.param .b64 param1;
	st.param.b64 	[param1], %rd1;
	.param .b32 retval0;
	call.uni (retval0), 
	vprintf, 
	(
	param0, 
	param1
	);
	ld.param.b32 	%r9, [retval0];
	} // callseq 0
	ret;

}


// ===== COMPILED SASS (sm_100) =====

	.target	sm_100

	.elftype	@"ET_EXEC"


//--------------------- .note.nv.tkinfo           --------------------------
	.section	.note.nv.tkinfo,"",@"SHT_NOTE"
	.sectionflags	@"SHF_NOTE_NV_TKINFO"
	.tkinfo
        /*0018*/ 	.word	0x00000002
        /*0030*/ 	.string	""
        /*0030*/ 	.string	"ptxas"
        /*0030*/ 	.string	"Cuda compilation tools, release 13.0, V13.0.88"
        /*0030*/ 	.string	"Build cuda_13.0.r13.0/compiler.36424714_0"
        /*0030*/ 	.string	"-arch sm_100 -m 64 "



//--------------------- .note.nv.cuinfo           --------------------------
	.section	.note.nv.cuinfo,"",@"SHT_NOTE"
	.sectionflags	@"SHF_NOTE_NV_CUINFO"
        /*0018*/ 	.short	0x0002
        /*001a*/ 	.short	0x0064
        /*001c*/ 	.short	0x0082
	.zero		2


//--------------------- .nv.info                  --------------------------
	.section	.nv.info,"",@"SHT_CUDA_INFO"
	.align	4


	//----- nvinfo : EIATTR_REGCOUNT
	.align		4
        /*0000*/ 	.byte	0x04, 0x2f
        /*0002*/ 	.short	(.L_2 - .L_1)
	.align		4
.L_1:
        /*0004*/ 	.word	index@(_Z18Print_Warp_Detailsv)
        /*0008*/ 	.word	0x00000018


	//----- nvinfo : EIATTR_FRAME_SIZE
	.align		4
.L_2:
        /*000c*/ 	.byte	0x04, 0x11
        /*000e*/ 	.short	(.L_4 - .L_3)
	.align		4
.L_3:
        /*0010*/ 	.word	index@(_Z18Print_Warp_Detailsv)
        /*0014*/ 	.word	0x00000018


	//----- nvinfo : EIATTR_MIN_STACK_SIZE
	.align		4
.L_4:
        /*0018*/ 	.byte	0x04, 0x12
        /*001a*/ 	.short	(.L_6 - .L_5)
	.align		4
.L_5:
        /*001c*/ 	.word	index@(_Z18Print_Warp_Detailsv)
        /*0020*/ 	.word	0x00000018
.L_6:


//--------------------- .nv.compat                --------------------------
	.section	.nv.compat,"",@"SHT_CUDA_COMPAT_INFO"
	.align	4
        /*0000*/ 	.byte	0x02, 0x09, 0x00, 0x00, 0x02, 0x02, 0x01, 0x00, 0x02, 0x05, 0x05, 0x00, 0x03, 0x07, 0x01, 0x01
        /*0010*/ 	.byte	0x02, 0x03, 0x00, 0x00, 0x02, 0x06, 0x01, 0x00, 0x04, 0x0b, 0x08, 0x00, 0x09, 0x00, 0x00, 0x00
        /*0020*/ 	.byte	0x00, 0x00, 0x00, 0x00


//--------------------- .nv.info._Z18Print_Warp_Detailsv --------------------------
	.section	.nv.info._Z18Print_Warp_Detailsv,"",@"SHT_CUDA_INFO"
	.sectionflags	@""
	.align	4


	//----- nvinfo : EIATTR_CUDA_API_VERSION
	.align		4
        /*0000*/ 	.byte	0x04, 0x37
        /*0002*/ 	.short	(.L_8 - .L_7)
.L_7:
        /*0004*/ 	.word	0x00000082


	//----- nvinfo : EIATTR_SPARSE_MMA_MASK
	.align		4
.L_8:
        /*0008*/ 	.byte	0x03, 0x50
        /*000a*/ 	.short	0x0000


	//----- nvinfo : EIATTR_MAXREG_COUNT
	.align		4
        /*000c*/ 	.byte	0x03, 0x1b
        /*000e*/ 	.short	0x00ff


	//----- nvinfo : EIATTR_EXTERNS
	.align		4
        /*0010*/ 	.byte	0x04, 0x0f
        /*0012*/ 	.short	(.L_10 - .L_9)


	//   ....[0]....
	.align		4
.L_9:
        /*0014*/ 	.word	index@(vprintf)


	//----- nvinfo : EIATTR_MERCURY_ISA_VERSION
	.align		4
.L_10:
        /*0018*/ 	.byte	0x03, 0x5f
        /*001a*/ 	.short	0x0101


	//----- nvinfo : EIATTR_VRC_CTA_INIT_COUNT
	.align		4
        /*001c*/ 	.byte	0x02, 0x4a
	.zero		1
	.zero		1


	//----- nvinfo : EIATTR_SYSCALL_OFFSETS
	.align		4
        /*0020*/ 	.byte	0x04, 0x46
        /*0022*/ 	.short	(.L_12 - .L_11)


	//   ....[0]....
.L_11:
        /*0024*/ 	.word	0x00000170


	//----- nvinfo : EIATTR_EXIT_INSTR_OFFSETS
	.align		4
.L_12:
        /*0028*/ 	.byte	0x04, 0x1c
        /*002a*/ 	.short	(.L_14 - .L_13)


	//   ....[0]....
.L_13:
        /*002c*/ 	.word	0x00000180


	//----- nvinfo : EIATTR_SW_WAR
	.align		4
.L_14:
        /*0030*/ 	.byte	0x04, 0x36
        /*0032*/ 	.short	(.L_16 - .L_15)
.L_15:
        /*0034*/ 	.word	0x00000008
.L_16:


//--------------------- .nv.callgraph             --------------------------
	.section	.nv.callgraph,"",@"SHT_CUDA_CALLGRAPH"
	.align	4
	.sectionentsize	8
	.align		4
        /*0000*/ 	.word	0x00000000
	.align		4
        /*0004*/ 	.word	0xffffffff
	.align		4
        /*0008*/ 	.word	index@(_Z18Print_Warp_Detailsv)
	.align		4
        /*000c*/ 	.word	index@(vprintf)
	.align		4
        /*0010*/ 	.word	0x00000000
	.align		4
        /*0014*/ 	.word	0xfffffffe
	.align		4
        /*0018*/ 	.word	0x00000000
	.align		4
        /*001c*/ 	.word	0xfffffffd
	.align		4
        /*0020*/ 	.word	0x00000000
	.align		4
        /*0024*/ 	.word	0xfffffffc


//--------------------- .nv.constant4             --------------------------
	.section	.nv.constant4,"a",@progbits
	.align	8
	.align		8
.nv.constant4:
        /*0000*/ 	.dword	vprintf
	.align		8
        /*0008*/ 	.dword	$str


//--------------------- .text._Z18Print_Warp_Detailsv --------------------------
	.section	.text._Z18Print_Warp_Detailsv,"ax",@progbits
	.align	128
        .global         _Z18Print_Warp_Detailsv
        .type           _Z18Print_Warp_Detailsv,@function
        .size           _Z18Print_Warp_Detailsv,(.L_x_2 - _Z18Print_Warp_Detailsv)
        .other          _Z18Print_Warp_Detailsv,@"STO_CUDA_ENTRY STV_DEFAULT"
_Z18Print_Warp_Detailsv:
.text._Z18Print_Warp_Detailsv:
[----:B------:R-:W0:Y:S01]  /*0000*/  LDC R1, c[0x0][0x37c] ;  /* 0x0000df00ff017b82 */ /* 0x000e220000000800 */
[----:B------:R-:W1:Y:S01]  /*0010*/  S2R R10, SR_CTAID.Y ;  /* 0x00000000000a7919 */ /* 0x000e620000002600 */
[----:B------:R-:W2:Y:S01]  /*0020*/  LDCU UR5, c[0x0][0x2fc] ;  /* 0x00005f80ff0577ac */ /* 0x000ea20008000800 */
[----:B0-----:R-:W-:Y:S01]  /*0030*/  VIADD R1, R1, 0xffffffe8 ;  /* 0xffffffe801017836 */ /* 0x001fe20000000000 */
[----:B------:R-:W-:Y:S01]  /*0040*/  MOV R0, 0x0 ;  /* 0x0000000000007802 */ /* 0x000fe20000000f00 */
[----:B------:R-:W1:Y:S01]  /*0050*/  S2R R13, SR_CTAID.X ;  /* 0x00000000000d7919 */ /* 0x000e620000002500 */
[----:B------:R-:W1:Y:S02]  /*0060*/  LDCU UR4, c[0x0][0x370] ;  /* 0x00006e00ff0477ac */ /* 0x000e640008000800 */
[----:B------:R0:W3:Y:S01]  /*0070*/  LDC.64 R8, c[0x4][R0] ;  /* 0x0100000000087b82 */ /* 0x0000e20000000a00 */
[----:B------:R-:W4:Y:S01]  /*0080*/  S2R R12, SR_TID.X ;  /* 0x00000000000c7919 */ /* 0x000f220000002100 */
[----:B------:R-:W5:Y:S01]  /*0090*/  LDCU UR6, c[0x0][0x360] ;  /* 0x00006c00ff0677ac */ /* 0x000f620008000800 */
[----:B-1----:R-:W-:Y:S01]  /*00a0*/  IMAD R3, R10, UR4, R13 ;  /* 0x000000040a037c24 */ /* 0x002fe2000f8e020d */
[----:B------:R-:W1:Y:S01]  /*00b0*/  LDCU UR4, c[0x0][0x2f8] ;  /* 0x00005f00ff0477ac */ /* 0x000e620008000800 */
[----:B----4-:R-:W-:-:S02]  /*00c0*/  SHF.R.U32.HI R2, RZ, 0x5, R12 ;  /* 0x00000005ff027819 */ /* 0x010fc4000001160c */
[----:B-----5:R-:W-:Y:S01]  /*00d0*/  IMAD R11, R3, UR6, R12 ;  /* 0x00000006030b7c24 */ /* 0x020fe2000f8e020c */
[----:B------:R0:W-:Y:S01]  /*00e0*/  STL.64 [R1], R12 ;  /* 0x0000000c01007387 */ /* 0x0001e20000100a00 */
[----:B------:R-:W4:Y:S03]  /*00f0*/  LDCU.64 UR6, c[0x4][0x8] ;  /* 0x01000100ff0677ac */ /* 0x000f260008000a00 */
[----:B------:R0:W-:Y:S04]  /*0100*/  STL.64 [R1+0x10], R2 ;  /* 0x0000100201007387 */ /* 0x0001e80000100a00 */
[----:B------:R0:W-:Y:S01]  /*0110*/  STL.64 [R1+0x8], R10 ;  /* 0x0000080a01007387 */ /* 0x0001e20000100a00 */
[----:B-1----:R-:W-:-:S05]  /*0120*/  IADD3 R6, P0, PT, R1, UR4, RZ ;  /* 0x0000000401067c10 */ /* 0x002fca000ff1e0ff */
[----:B--2---:R-:W-:Y:S01]  /*0130*/  IMAD.X R7, RZ, RZ, UR5, P0 ;  /* 0x00000005ff077e24 */ /* 0x004fe200080e06ff */
[----:B----4-:R-:W-:Y:S01]  /*0140*/  MOV R5, UR7 ;  /* 0x0000000700057c02 */ /* 0x010fe20008000f00 */
[----:B0--3--:R-:W-:-:S07]  /*0150*/  IMAD.U32 R4, RZ, RZ, UR6 ;  /* 0x00000006ff047e24 */ /* 0x009fce000f8e00ff */
[----:B------:R-:W-:-:S07]  /*0160*/  LEPC R20, `(.L_x_0) ;  /* 0x000000001014794e */ /* 0x000fce0000000000 */
[----:B------:R-:W-:Y:S05]  /*0170*/  CALL.ABS.NOINC R8 ;  /* 0x0000000008007343 */ /* 0x000fea0003c00000 */
.L_x_0:
[----:B------:R-:W-:Y:S05]  /*0180*/  EXIT ;  /* 0x000000000000794d */ /* 0x000fea0003800000 */
.L_x_1:
[----:B------:R-:W-:-:S00]  /*0190*/  BRA `(.L_x_1) ;  /* 0xfffffffc00fc7947 */ /* 0x000fc0000383ffff */
[----:B------:R-:W-:-:S00]  /*01a0*/  NOP ;  /* 0x0000000000007918 */ /* 0x000fc00000000000 */
        /* <DEDUP_REMOVED lines=13> */
.L_x_2:


//--------------------- .nv.global.init           --------------------------
	.section	.nv.global.init,"aw",@progbits
.nv.global.init:
	.type		$str,@object
	.size		$str,(.L_0 - $str)
$str:
        /*0000*/ 	.byte	0x74, 0x69, 0x64, 0x3d, 0x25, 0x64, 0x2c, 0x20, 0x62, 0x6c, 0x6f, 0x63, 0x6b, 0x20, 0x49, 0x64
        /*0010*/ 	.byte	0x78, 0x20, 0x3d, 0x20, 0x25, 0x64, 0x2c, 0x20, 0x62, 0x6c, 0x6f, 0x63, 0x6b, 0x20, 0x49, 0x64
        /*0020*/ 	.byte	0x79, 0x20, 0x3d, 0x20, 0x25, 0x64, 0x2c, 0x20, 0x67, 0x69, 0x64, 0x20, 0x3d, 0x20, 0x25, 0x64
        /*0030*/ 	.byte	0x2c, 0x20, 0x77, 0x61, 0x72, 0x70, 0x20, 0x69, 0x64, 0x20, 0x3d, 0x20, 0x25, 0x64, 0x2c, 0x20
        /*0040*/ 	.byte	0x67, 0x62, 0x69, 0x64, 0x20, 0x3d, 0x20, 0x25, 0x64, 0x0a, 0x00
.L_0:


//--------------------- .nv.shared.reserved.0     --------------------------
	.section	.nv.shared.reserved.0,"aw",@nobits
	.weak		__nv_reservedSMEM_offset_0_alias
	.size		__nv_reservedSMEM_offset_0_alias, 0, 64
	.other		__nv_reservedSMEM_offset_0_alias,@"STO_CUDA_RESERVED_SHARED STV_DEFAULT"
__nv_reservedSMEM_offset_0_alias:
	.zero		0
	.zero		64


//--------------------- .nv.constant0._Z18Print_Warp_Detailsv --------------------------
	.section	.nv.constant0._Z18Print_Warp_Detailsv,"a",@progbits
	.sectionflags	@""
	.align	4
.nv.constant0._Z18Print_Warp_Detailsv:
	.zero		896


//--------------------- SYMBOLS --------------------------

	.type		.nv.reservedSmem.offset0,@object
	.size		.nv.reservedSmem.offset0,0x4
	.type		vprintf,@function
